	.headerflags	@"EF_CUDA_TEXMODE_UNIFIED EF_CUDA_64BIT_ADDRESS EF_CUDA_ACCELERATORS EF_CUDA_SM90 EF_CUDA_VIRTUAL_SM(EF_CUDA_SM90)"
	.elftype	@"ET_EXEC"


//--------------------- .nv.info                  --------------------------
	.section	.nv.info,"",@"SHT_CUDA_INFO"
	.align	4


	//----- nvinfo : EIATTR_REGCOUNT
	.align		4
        /*0000*/ 	.byte	0x04, 0x2f
        /*0002*/ 	.short	(.L_1 - .L_0)
	.align		4
.L_0:
        /*0004*/ 	.word	index@(triton_poi_fused__to_copy_30)
        /*0008*/ 	.word	0x0000000a


	//----- nvinfo : EIATTR_MIN_STACK_SIZE
	.align		4
.L_1:
        /*000c*/ 	.byte	0x04, 0x12
        /*000e*/ 	.short	(.L_3 - .L_2)
	.align		4
.L_2:
        /*0010*/ 	.word	index@(triton_poi_fused__to_copy_30)
        /*0014*/ 	.word	0x00000000


	//----- nvinfo : EIATTR_FRAME_SIZE
	.align		4
.L_3:
        /*0018*/ 	.byte	0x04, 0x11
        /*001a*/ 	.short	(.L_5 - .L_4)
	.align		4
.L_4:
        /*001c*/ 	.word	index@(triton_poi_fused__to_copy_30)
        /*0020*/ 	.word	0x00000000


	//----- nvinfo : EIATTR_MIN_STACK_SIZE
	.align		4
.L_5:
        /*0024*/ 	.byte	0x04, 0x12
        /*0026*/ 	.short	(.L_7 - .L_6)
	.align		4
.L_6:
        /*0028*/ 	.word	index@(triton_poi_fused__to_copy_30)
        /*002c*/ 	.word	0x00000000
.L_7:


//--------------------- .nv.info.triton_poi_fused__to_copy_30 --------------------------
	.section	.nv.info.triton_poi_fused__to_copy_30,"",@"SHT_CUDA_INFO"
	.sectionflags	@""
	.align	4


	//----- nvinfo : EIATTR_CUDA_API_VERSION
	.align		4
        /*0000*/ 	.byte	0x04, 0x37
        /*0002*/ 	.short	(.L_9 - .L_8)
.L_8:
        /*0004*/ 	.word	0x0000007c


	//----- nvinfo : EIATTR_KPARAM_INFO
	.align		4
.L_9:
        /*0008*/ 	.byte	0x04, 0x17
        /*000a*/ 	.short	(.L_11 - .L_10)
.L_10:
        /*000c*/ 	.word	0x00000000
        /*0010*/ 	.short	0x0001
        /*0012*/ 	.short	0x0008
        /*0014*/ 	.byte	0x00, 0xf0, 0x11, 0x00


	//----- nvinfo : EIATTR_KPARAM_INFO
	.align		4
.L_11:
        /*0018*/ 	.byte	0x04, 0x17
        /*001a*/ 	.short	(.L_13 - .L_12)
.L_12:
        /*001c*/ 	.word	0x00000000
        /*0020*/ 	.short	0x0000
        /*0022*/ 	.short	0x0000
        /*0024*/ 	.byte	0x00, 0xf4, 0x21, 0x00


	//----- nvinfo : EIATTR_SPARSE_MMA_MASK
	.align		4
.L_13:
        /*0028*/ 	.byte	0x03, 0x50
        /*002a*/ 	.short	0x0000


	//----- nvinfo : EIATTR_MAXREG_COUNT
	.align		4
        /*002c*/ 	.byte	0x03, 0x1b
        /*002e*/ 	.short	0x00ff


	//----- nvinfo : EIATTR_EXIT_INSTR_OFFSETS
	.align		4
        /*0030*/ 	.byte	0x04, 0x1c
        /*0032*/ 	.short	(.L_15 - .L_14)


	//   ....[0]....
.L_14:
        /*0034*/ 	.word	0x00000100


	//   ....[1]....
        /*0038*/ 	.word	0x00000130


	//----- nvinfo : EIATTR_REQNTID
	.align		4
.L_15:
        /*003c*/ 	.byte	0x04, 0x10
        /*003e*/ 	.short	(.L_17 - .L_16)
.L_16:
        /*0040*/ 	.word	0x00000020
        /*0044*/ 	.word	0x00000001
        /*0048*/ 	.word	0x00000001


	//----- nvinfo : EIATTR_CBANK_PARAM_SIZE
	.align		4
.L_17:
        /*004c*/ 	.byte	0x03, 0x19
        /*004e*/ 	.short	0x000c


	//----- nvinfo : EIATTR_PARAM_CBANK
	.align		4
        /*0050*/ 	.byte	0x04, 0x0a
        /*0052*/ 	.short	(.L_19 - .L_18)
	.align		4
.L_18:
        /*0054*/ 	.word	index@(.nv.constant0.triton_poi_fused__to_copy_30)
        /*0058*/ 	.short	0x0210
        /*005a*/ 	.short	0x000c


	//----- nvinfo : EIATTR_SW_WAR
	.align		4
.L_19:
        /*005c*/ 	.byte	0x04, 0x36
        /*005e*/ 	.short	(.L_21 - .L_20)
.L_20:
        /*0060*/ 	.word	0x00000008
.L_21:


//--------------------- .nv.callgraph             --------------------------
	.section	.nv.callgraph,"",@"SHT_CUDA_CALLGRAPH"
	.align	4
	.sectionentsize	8
	.align		4
        /*0000*/ 	.word	0x00000000
	.align		4
        /*0004*/ 	.word	0xffffffff
	.align		4
        /*0008*/ 	.word	0x00000000
	.align		4
        /*000c*/ 	.word	0xfffffffe
	.align		4
        /*0010*/ 	.word	0x00000000
	.align		4
        /*0014*/ 	.word	0xfffffffd
	.align		4
        /*0018*/ 	.word	0x00000000
	.align		4
        /*001c*/ 	.word	0xfffffffc


//--------------------- .text.triton_poi_fused__to_copy_30 --------------------------
	.section	.text.triton_poi_fused__to_copy_30,"ax",@progbits
	.align	128
        .global         triton_poi_fused__to_copy_30
        .type           triton_poi_fused__to_copy_30,@function
        .size           triton_poi_fused__to_copy_30,(.L_x_1 - triton_poi_fused__to_copy_30)
        .other          triton_poi_fused__to_copy_30,@"STO_CUDA_ENTRY STV_DEFAULT"
triton_poi_fused__to_copy_30:
.text.triton_poi_fused__to_copy_30:
[----:B------:R-:W0:Y:S02]  /*0000*/  LDC R1, c[0x0][0x28] ;  /* 0x00000a00ff017b82 */ /* 0x000e240000000800 */
[----:B------:R-:W1:Y:S01]  /*0010*/  S2R R6, SR_TID.X ;  /* 0x0000000000067919 */ /* 0x000e620000002100 */
[----:B------:R-:W-:Y:S01]  /*0020*/  IMAD.MOV.U32 R7, RZ, RZ, 0x3f000000 ;  /* 0x3f000000ff077424 */ /* 0x000fe200078e00ff */
[----:B------:R-:W2:Y:S01]  /*0030*/  LDC.64 R2, c[0x0][0x210] ;  /* 0x00008400ff027b82 */ /* 0x000ea20000000a00 */
[----:B------:R-:W3:Y:S01]  /*0040*/  S2R R5, SR_CTAID.X ;  /* 0x0000000000057919 */ /* 0x000ee20000002500 */
[C---:B-1----:R-:W-:Y:S02]  /*0050*/  LOP3.LUT R0, R6.reuse, 0xf, RZ, 0xc0, !PT ;  /* 0x0000000f06007812 */ /* 0x042fe400078ec0ff */
[----:B------:R-:W-:-:S03]  /*0060*/  LOP3.LUT P0, RZ, R6, 0x10, RZ, 0xc0, !PT ;  /* 0x0000001006ff7812 */ /* 0x000fc6000780c0ff */
[----:B---3--:R-:W-:-:S04]  /*0070*/  IMAD R5, R5, 0x10, R0 ;  /* 0x0000001005057824 */ /* 0x008fc800078e0200 */
[C---:B--2---:R-:W-:Y:S01]  /*0080*/  IMAD.WIDE R2, R5.reuse, 0x8, R2 ;  /* 0x0000000805027825 */ /* 0x044fe200078e0202 */
[----:B------:R-:W-:Y:S02]  /*0090*/  I2FP.F32.S32 R0, R5 ;  /* 0x0000000500007245 */ /* 0x000fe40000201400 */
[----:B------:R-:W-:-:S03]  /*00a0*/  ISETP.LT.AND P0, PT, R5, 0x10, !P0 ;  /* 0x000000100500780c */ /* 0x000fc60004701270 */
[----:B------:R-:W-:-:S04]  /*00b0*/  FADD R0, R0, 0.5 ;  /* 0x3f00000000007421 */ /* 0x000fc80000000000 */
[----:B------:R-:W-:-:S05]  /*00c0*/  FFMA R0, R0, R7, -0.5 ;  /* 0xbf00000000007423 */ /* 0x000fca0000000007 */
[----:B------:R-:W-:-:S04]  /*00d0*/  FMNMX R0, RZ, R0, !PT ;  /* 0x00000000ff007209 */ /* 0x000fc80007800000 */
[----:B------:R-:W1:Y:S02]  /*00e0*/  F2I.TRUNC.NTZ R4, R0 ;  /* 0x0000000000047305 */ /* 0x000e64000020f100 */
[----:B-1----:R-:W-:Y:S01]  /*00f0*/  SHF.R.S32.HI R5, RZ, 0x1f, R4 ;  /* 0x0000001fff057819 */ /* 0x002fe20000011404 */
[----:B------:R-:W-:Y:S06]  /*0100*/  @!P0 EXIT ;  /* 0x000000000000894d */ /* 0x000fec0003800000 */
[----:B------:R-:W-:Y:S02]  /*0110*/  ULDC.64 UR4, c[0x0][0x208] ;  /* 0x0000820000047ab9 */ /* 0x000fe40000000a00 */
[----:B------:R-:W-:Y:S01]  /*0120*/  STG.E.64 desc[UR4][R2.64], R4 ;  /* 0x0000000402007986 */ /* 0x000fe2000c101b04 */
[----:B------:R-:W-:Y:S05]  /*0130*/  EXIT ;  /* 0x000000000000794d */ /* 0x000fea0003800000 */
.L_x_0:
[----:B------:R-:W-:-:S00]  /*0140*/  BRA `(.L_x_0) ;  /* 0xfffffffc00fc7947 */ /* 0x000fc0000383ffff */
[----:B------:R-:W-:-:S00]  /*0150*/  NOP ;  /* 0x0000000000007918 */ /* 0x000fc00000000000 */
        /* <DEDUP_REMOVED lines=10> */
.L_x_1:


//--------------------- .nv.constant0.triton_poi_fused__to_copy_30 --------------------------
	.section	.nv.constant0.triton_poi_fused__to_copy_30,"a",@progbits
	.sectionflags	@""
	.align	4
.nv.constant0.triton_poi_fused__to_copy_30:
	.zero		540
